//
// Generated by NVIDIA NVVM Compiler
//
// Compiler Build ID: CL-36424714
// Cuda compilation tools, release 13.0, V13.0.88
// Based on NVVM 20.0.0
//

.version 9.0
.target sm_100
.address_size 64

	// .globl	_Z11load_kernelPmmm

.visible .entry _Z11load_kernelPmmm(
	.param .u64 .ptr .align 1 _Z11load_kernelPmmm_param_0,
	.param .u64 _Z11load_kernelPmmm_param_1,
	.param .u64 _Z11load_kernelPmmm_param_2
)
{
	.reg .pred 	%p<6>;
	.reg .b32 	%r<5>;
	.reg .b64 	%rd<315>;

	ld.param.u64 	%rd6, [_Z11load_kernelPmmm_param_0];
	ld.param.u64 	%rd8, [_Z11load_kernelPmmm_param_1];
	ld.param.u64 	%rd313, [_Z11load_kernelPmmm_param_2];
	mov.u32 	%r1, %ctaid.x;
	mov.u32 	%r2, %ntid.x;
	mov.u32 	%r3, %tid.x;
	mad.lo.s32 	%r4, %r1, %r2, %r3;
	cvt.u64.u32 	%rd1, %r4;
	setp.le.u64 	%p1, %rd8, %rd1;
	setp.eq.s64 	%p2, %rd313, 0;
	or.pred  	%p3, %p1, %p2;
	@%p3 bra 	$L__BB0_5;
	mov.u64 	%rd314, %rd1;
$L__BB0_2:
	shl.b64 	%rd209, %rd314, 3;
	add.s64 	%rd10, %rd6, %rd209;
	// begin inline asm
	ld.global.u64 %rd9, [%rd10];
	// end inline asm
	shl.b64 	%rd210, %rd9, 3;
	add.s64 	%rd12, %rd6, %rd210;
	// begin inline asm
	ld.global.u64 %rd11, [%rd12];
	// end inline asm
	shl.b64 	%rd211, %rd11, 3;
	add.s64 	%rd14, %rd6, %rd211;
	// begin inline asm
	ld.global.u64 %rd13, [%rd14];
	// end inline asm
	shl.b64 	%rd212, %rd13, 3;
	add.s64 	%rd16, %rd6, %rd212;
	// begin inline asm
	ld.global.u64 %rd15, [%rd16];
	// end inline asm
	shl.b64 	%rd213, %rd15, 3;
	add.s64 	%rd18, %rd6, %rd213;
	// begin inline asm
	ld.global.u64 %rd17, [%rd18];
	// end inline asm
	shl.b64 	%rd214, %rd17, 3;
	add.s64 	%rd20, %rd6, %rd214;
	// begin inline asm
	ld.global.u64 %rd19, [%rd20];
	// end inline asm
	shl.b64 	%rd215, %rd19, 3;
	add.s64 	%rd22, %rd6, %rd215;
	// begin inline asm
	ld.global.u64 %rd21, [%rd22];
	// end inline asm
	shl.b64 	%rd216, %rd21, 3;
	add.s64 	%rd24, %rd6, %rd216;
	// begin inline asm
	ld.global.u64 %rd23, [%rd24];
	// end inline asm
	shl.b64 	%rd217, %rd23, 3;
	add.s64 	%rd26, %rd6, %rd217;
	// begin inline asm
	ld.global.u64 %rd25, [%rd26];
	// end inline asm
	shl.b64 	%rd218, %rd25, 3;
	add.s64 	%rd28, %rd6, %rd218;
	// begin inline asm
	ld.global.u64 %rd27, [%rd28];
	// end inline asm
	shl.b64 	%rd219, %rd27, 3;
	add.s64 	%rd30, %rd6, %rd219;
	// begin inline asm
	ld.global.u64 %rd29, [%rd30];
	// end inline asm
	shl.b64 	%rd220, %rd29, 3;
	add.s64 	%rd32, %rd6, %rd220;
	// begin inline asm
	ld.global.u64 %rd31, [%rd32];
	// end inline asm
	shl.b64 	%rd221, %rd31, 3;
	add.s64 	%rd34, %rd6, %rd221;
	// begin inline asm
	ld.global.u64 %rd33, [%rd34];
	// end inline asm
	shl.b64 	%rd222, %rd33, 3;
	add.s64 	%rd36, %rd6, %rd222;
	// begin inline asm
	ld.global.u64 %rd35, [%rd36];
	// end inline asm
	shl.b64 	%rd223, %rd35, 3;
	add.s64 	%rd38, %rd6, %rd223;
	// begin inline asm
	ld.global.u64 %rd37, [%rd38];
	// end inline asm
	shl.b64 	%rd224, %rd37, 3;
	add.s64 	%rd40, %rd6, %rd224;
	// begin inline asm
	ld.global.u64 %rd39, [%rd40];
	// end inline asm
	shl.b64 	%rd225, %rd39, 3;
	add.s64 	%rd42, %rd6, %rd225;
	// begin inline asm
	ld.global.u64 %rd41, [%rd42];
	// end inline asm
	shl.b64 	%rd226, %rd41, 3;
	add.s64 	%rd44, %rd6, %rd226;
	// begin inline asm
	ld.global.u64 %rd43, [%rd44];
	// end inline asm
	shl.b64 	%rd227, %rd43, 3;
	add.s64 	%rd46, %rd6, %rd227;
	// begin inline asm
	ld.global.u64 %rd45, [%rd46];
	// end inline asm
	shl.b64 	%rd228, %rd45, 3;
	add.s64 	%rd48, %rd6, %rd228;
	// begin inline asm
	ld.global.u64 %rd47, [%rd48];
	// end inline asm
	shl.b64 	%rd229, %rd47, 3;
	add.s64 	%rd50, %rd6, %rd229;
	// begin inline asm
	ld.global.u64 %rd49, [%rd50];
	// end inline asm
	shl.b64 	%rd230, %rd49, 3;
	add.s64 	%rd52, %rd6, %rd230;
	// begin inline asm
	ld.global.u64 %rd51, [%rd52];
	// end inline asm
	shl.b64 	%rd231, %rd51, 3;
	add.s64 	%rd54, %rd6, %rd231;
	// begin inline asm
	ld.global.u64 %rd53, [%rd54];
	// end inline asm
	shl.b64 	%rd232, %rd53, 3;
	add.s64 	%rd56, %rd6, %rd232;
	// begin inline asm
	ld.global.u64 %rd55, [%rd56];
	// end inline asm
	shl.b64 	%rd233, %rd55, 3;
	add.s64 	%rd58, %rd6, %rd233;
	// begin inline asm
	ld.global.u64 %rd57, [%rd58];
	// end inline asm
	shl.b64 	%rd234, %rd57, 3;
	add.s64 	%rd60, %rd6, %rd234;
	// begin inline asm
	ld.global.u64 %rd59, [%rd60];
	// end inline asm
	shl.b64 	%rd235, %rd59, 3;
	add.s64 	%rd62, %rd6, %rd235;
	// begin inline asm
	ld.global.u64 %rd61, [%rd62];
	// end inline asm
	shl.b64 	%rd236, %rd61, 3;
	add.s64 	%rd64, %rd6, %rd236;
	// begin inline asm
	ld.global.u64 %rd63, [%rd64];
	// end inline asm
	shl.b64 	%rd237, %rd63, 3;
	add.s64 	%rd66, %rd6, %rd237;
	// begin inline asm
	ld.global.u64 %rd65, [%rd66];
	// end inline asm
	shl.b64 	%rd238, %rd65, 3;
	add.s64 	%rd68, %rd6, %rd238;
	// begin inline asm
	ld.global.u64 %rd67, [%rd68];
	// end inline asm
	shl.b64 	%rd239, %rd67, 3;
	add.s64 	%rd70, %rd6, %rd239;
	// begin inline asm
	ld.global.u64 %rd69, [%rd70];
	// end inline asm
	shl.b64 	%rd240, %rd69, 3;
	add.s64 	%rd72, %rd6, %rd240;
	// begin inline asm
	ld.global.u64 %rd71, [%rd72];
	// end inline asm
	shl.b64 	%rd241, %rd71, 3;
	add.s64 	%rd74, %rd6, %rd241;
	// begin inline asm
	ld.global.u64 %rd73, [%rd74];
	// end inline asm
	shl.b64 	%rd242, %rd73, 3;
	add.s64 	%rd76, %rd6, %rd242;
	// begin inline asm
	ld.global.u64 %rd75, [%rd76];
	// end inline asm
	shl.b64 	%rd243, %rd75, 3;
	add.s64 	%rd78, %rd6, %rd243;
	// begin inline asm
	ld.global.u64 %rd77, [%rd78];
	// end inline asm
	shl.b64 	%rd244, %rd77, 3;
	add.s64 	%rd80, %rd6, %rd244;
	// begin inline asm
	ld.global.u64 %rd79, [%rd80];
	// end inline asm
	shl.b64 	%rd245, %rd79, 3;
	add.s64 	%rd82, %rd6, %rd245;
	// begin inline asm
	ld.global.u64 %rd81, [%rd82];
	// end inline asm
	shl.b64 	%rd246, %rd81, 3;
	add.s64 	%rd84, %rd6, %rd246;
	// begin inline asm
	ld.global.u64 %rd83, [%rd84];
	// end inline asm
	shl.b64 	%rd247, %rd83, 3;
	add.s64 	%rd86, %rd6, %rd247;
	// begin inline asm
	ld.global.u64 %rd85, [%rd86];
	// end inline asm
	shl.b64 	%rd248, %rd85, 3;
	add.s64 	%rd88, %rd6, %rd248;
	// begin inline asm
	ld.global.u64 %rd87, [%rd88];
	// end inline asm
	shl.b64 	%rd249, %rd87, 3;
	add.s64 	%rd90, %rd6, %rd249;
	// begin inline asm
	ld.global.u64 %rd89, [%rd90];
	// end inline asm
	shl.b64 	%rd250, %rd89, 3;
	add.s64 	%rd92, %rd6, %rd250;
	// begin inline asm
	ld.global.u64 %rd91, [%rd92];
	// end inline asm
	shl.b64 	%rd251, %rd91, 3;
	add.s64 	%rd94, %rd6, %rd251;
	// begin inline asm
	ld.global.u64 %rd93, [%rd94];
	// end inline asm
	shl.b64 	%rd252, %rd93, 3;
	add.s64 	%rd96, %rd6, %rd252;
	// begin inline asm
	ld.global.u64 %rd95, [%rd96];
	// end inline asm
	shl.b64 	%rd253, %rd95, 3;
	add.s64 	%rd98, %rd6, %rd253;
	// begin inline asm
	ld.global.u64 %rd97, [%rd98];
	// end inline asm
	shl.b64 	%rd254, %rd97, 3;
	add.s64 	%rd100, %rd6, %rd254;
	// begin inline asm
	ld.global.u64 %rd99, [%rd100];
	// end inline asm
	shl.b64 	%rd255, %rd99, 3;
	add.s64 	%rd102, %rd6, %rd255;
	// begin inline asm
	ld.global.u64 %rd101, [%rd102];
	// end inline asm
	shl.b64 	%rd256, %rd101, 3;
	add.s64 	%rd104, %rd6, %rd256;
	// begin inline asm
	ld.global.u64 %rd103, [%rd104];
	// end inline asm
	shl.b64 	%rd257, %rd103, 3;
	add.s64 	%rd106, %rd6, %rd257;
	// begin inline asm
	ld.global.u64 %rd105, [%rd106];
	// end inline asm
	shl.b64 	%rd258, %rd105, 3;
	add.s64 	%rd108, %rd6, %rd258;
	// begin inline asm
	ld.global.u64 %rd107, [%rd108];
	// end inline asm
	shl.b64 	%rd259, %rd107, 3;
	add.s64 	%rd110, %rd6, %rd259;
	// begin inline asm
	ld.global.u64 %rd109, [%rd110];
	// end inline asm
	shl.b64 	%rd260, %rd109, 3;
	add.s64 	%rd112, %rd6, %rd260;
	// begin inline asm
	ld.global.u64 %rd111, [%rd112];
	// end inline asm
	shl.b64 	%rd261, %rd111, 3;
	add.s64 	%rd114, %rd6, %rd261;
	// begin inline asm
	ld.global.u64 %rd113, [%rd114];
	// end inline asm
	shl.b64 	%rd262, %rd113, 3;
	add.s64 	%rd116, %rd6, %rd262;
	// begin inline asm
	ld.global.u64 %rd115, [%rd116];
	// end inline asm
	shl.b64 	%rd263, %rd115, 3;
	add.s64 	%rd118, %rd6, %rd263;
	// begin inline asm
	ld.global.u64 %rd117, [%rd118];
	// end inline asm
	shl.b64 	%rd264, %rd117, 3;
	add.s64 	%rd120, %rd6, %rd264;
	// begin inline asm
	ld.global.u64 %rd119, [%rd120];
	// end inline asm
	shl.b64 	%rd265, %rd119, 3;
	add.s64 	%rd122, %rd6, %rd265;
	// begin inline asm
	ld.global.u64 %rd121, [%rd122];
	// end inline asm
	shl.b64 	%rd266, %rd121, 3;
	add.s64 	%rd124, %rd6, %rd266;
	// begin inline asm
	ld.global.u64 %rd123, [%rd124];
	// end inline asm
	shl.b64 	%rd267, %rd123, 3;
	add.s64 	%rd126, %rd6, %rd267;
	// begin inline asm
	ld.global.u64 %rd125, [%rd126];
	// end inline asm
	shl.b64 	%rd268, %rd125, 3;
	add.s64 	%rd128, %rd6, %rd268;
	// begin inline asm
	ld.global.u64 %rd127, [%rd128];
	// end inline asm
	shl.b64 	%rd269, %rd127, 3;
	add.s64 	%rd130, %rd6, %rd269;
	// begin inline asm
	ld.global.u64 %rd129, [%rd130];
	// end inline asm
	shl.b64 	%rd270, %rd129, 3;
	add.s64 	%rd132, %rd6, %rd270;
	// begin inline asm
	ld.global.u64 %rd131, [%rd132];
	// end inline asm
	shl.b64 	%rd271, %rd131, 3;
	add.s64 	%rd134, %rd6, %rd271;
	// begin inline asm
	ld.global.u64 %rd133, [%rd134];
	// end inline asm
	shl.b64 	%rd272, %rd133, 3;
	add.s64 	%rd136, %rd6, %rd272;
	// begin inline asm
	ld.global.u64 %rd135, [%rd136];
	// end inline asm
	shl.b64 	%rd273, %rd135, 3;
	add.s64 	%rd138, %rd6, %rd273;
	// begin inline asm
	ld.global.u64 %rd137, [%rd138];
	// end inline asm
	shl.b64 	%rd274, %rd137, 3;
	add.s64 	%rd140, %rd6, %rd274;
	// begin inline asm
	ld.global.u64 %rd139, [%rd140];
	// end inline asm
	shl.b64 	%rd275, %rd139, 3;
	add.s64 	%rd142, %rd6, %rd275;
	// begin inline asm
	ld.global.u64 %rd141, [%rd142];
	// end inline asm
	shl.b64 	%rd276, %rd141, 3;
	add.s64 	%rd144, %rd6, %rd276;
	// begin inline asm
	ld.global.u64 %rd143, [%rd144];
	// end inline asm
	shl.b64 	%rd277, %rd143, 3;
	add.s64 	%rd146, %rd6, %rd277;
	// begin inline asm
	ld.global.u64 %rd145, [%rd146];
	// end inline asm
	shl.b64 	%rd278, %rd145, 3;
	add.s64 	%rd148, %rd6, %rd278;
	// begin inline asm
	ld.global.u64 %rd147, [%rd148];
	// end inline asm
	shl.b64 	%rd279, %rd147, 3;
	add.s64 	%rd150, %rd6, %rd279;
	// begin inline asm
	ld.global.u64 %rd149, [%rd150];
	// end inline asm
	shl.b64 	%rd280, %rd149, 3;
	add.s64 	%rd152, %rd6, %rd280;
	// begin inline asm
	ld.global.u64 %rd151, [%rd152];
	// end inline asm
	shl.b64 	%rd281, %rd151, 3;
	add.s64 	%rd154, %rd6, %rd281;
	// begin inline asm
	ld.global.u64 %rd153, [%rd154];
	// end inline asm
	shl.b64 	%rd282, %rd153, 3;
	add.s64 	%rd156, %rd6, %rd282;
	// begin inline asm
	ld.global.u64 %rd155, [%rd156];
	// end inline asm
	shl.b64 	%rd283, %rd155, 3;
	add.s64 	%rd158, %rd6, %rd283;
	// begin inline asm
	ld.global.u64 %rd157, [%rd158];
	// end inline asm
	shl.b64 	%rd284, %rd157, 3;
	add.s64 	%rd160, %rd6, %rd284;
	// begin inline asm
	ld.global.u64 %rd159, [%rd160];
	// end inline asm
	shl.b64 	%rd285, %rd159, 3;
	add.s64 	%rd162, %rd6, %rd285;
	// begin inline asm
	ld.global.u64 %rd161, [%rd162];
	// end inline asm
	shl.b64 	%rd286, %rd161, 3;
	add.s64 	%rd164, %rd6, %rd286;
	// begin inline asm
	ld.global.u64 %rd163, [%rd164];
	// end inline asm
	shl.b64 	%rd287, %rd163, 3;
	add.s64 	%rd166, %rd6, %rd287;
	// begin inline asm
	ld.global.u64 %rd165, [%rd166];
	// end inline asm
	shl.b64 	%rd288, %rd165, 3;
	add.s64 	%rd168, %rd6, %rd288;
	// begin inline asm
	ld.global.u64 %rd167, [%rd168];
	// end inline asm
	shl.b64 	%rd289, %rd167, 3;
	add.s64 	%rd170, %rd6, %rd289;
	// begin inline asm
	ld.global.u64 %rd169, [%rd170];
	// end inline asm
	shl.b64 	%rd290, %rd169, 3;
	add.s64 	%rd172, %rd6, %rd290;
	// begin inline asm
	ld.global.u64 %rd171, [%rd172];
	// end inline asm
	shl.b64 	%rd291, %rd171, 3;
	add.s64 	%rd174, %rd6, %rd291;
	// begin inline asm
	ld.global.u64 %rd173, [%rd174];
	// end inline asm
	shl.b64 	%rd292, %rd173, 3;
	add.s64 	%rd176, %rd6, %rd292;
	// begin inline asm
	ld.global.u64 %rd175, [%rd176];
	// end inline asm
	shl.b64 	%rd293, %rd175, 3;
	add.s64 	%rd178, %rd6, %rd293;
	// begin inline asm
	ld.global.u64 %rd177, [%rd178];
	// end inline asm
	shl.b64 	%rd294, %rd177, 3;
	add.s64 	%rd180, %rd6, %rd294;
	// begin inline asm
	ld.global.u64 %rd179, [%rd180];
	// end inline asm
	shl.b64 	%rd295, %rd179, 3;
	add.s64 	%rd182, %rd6, %rd295;
	// begin inline asm
	ld.global.u64 %rd181, [%rd182];
	// end inline asm
	shl.b64 	%rd296, %rd181, 3;
	add.s64 	%rd184, %rd6, %rd296;
	// begin inline asm
	ld.global.u64 %rd183, [%rd184];
	// end inline asm
	shl.b64 	%rd297, %rd183, 3;
	add.s64 	%rd186, %rd6, %rd297;
	// begin inline asm
	ld.global.u64 %rd185, [%rd186];
	// end inline asm
	shl.b64 	%rd298, %rd185, 3;
	add.s64 	%rd188, %rd6, %rd298;
	// begin inline asm
	ld.global.u64 %rd187, [%rd188];
	// end inline asm
	shl.b64 	%rd299, %rd187, 3;
	add.s64 	%rd190, %rd6, %rd299;
	// begin inline asm
	ld.global.u64 %rd189, [%rd190];
	// end inline asm
	shl.b64 	%rd300, %rd189, 3;
	add.s64 	%rd192, %rd6, %rd300;
	// begin inline asm
	ld.global.u64 %rd191, [%rd192];
	// end inline asm
	shl.b64 	%rd301, %rd191, 3;
	add.s64 	%rd194, %rd6, %rd301;
	// begin inline asm
	ld.global.u64 %rd193, [%rd194];
	// end inline asm
	shl.b64 	%rd302, %rd193, 3;
	add.s64 	%rd196, %rd6, %rd302;
	// begin inline asm
	ld.global.u64 %rd195, [%rd196];
	// end inline asm
	shl.b64 	%rd303, %rd195, 3;
	add.s64 	%rd198, %rd6, %rd303;
	// begin inline asm
	ld.global.u64 %rd197, [%rd198];
	// end inline asm
	shl.b64 	%rd304, %rd197, 3;
	add.s64 	%rd200, %rd6, %rd304;
	// begin inline asm
	ld.global.u64 %rd199, [%rd200];
	// end inline asm
	shl.b64 	%rd305, %rd199, 3;
	add.s64 	%rd202, %rd6, %rd305;
	// begin inline asm
	ld.global.u64 %rd201, [%rd202];
	// end inline asm
	shl.b64 	%rd306, %rd201, 3;
	add.s64 	%rd204, %rd6, %rd306;
	// begin inline asm
	ld.global.u64 %rd203, [%rd204];
	// end inline asm
	shl.b64 	%rd307, %rd203, 3;
	add.s64 	%rd206, %rd6, %rd307;
	// begin inline asm
	ld.global.u64 %rd205, [%rd206];
	// end inline asm
	shl.b64 	%rd308, %rd205, 3;
	add.s64 	%rd208, %rd6, %rd308;
	// begin inline asm
	ld.global.u64 %rd314, [%rd208];
	// end inline asm
	add.s64 	%rd313, %rd313, -1;
	setp.ne.s64 	%p4, %rd313, 0;
	@%p4 bra 	$L__BB0_2;
	setp.ne.s64 	%p5, %rd314, -1;
	@%p5 bra 	$L__BB0_5;
	cvta.to.global.u64 	%rd309, %rd6;
	shl.b64 	%rd310, %rd1, 3;
	add.s64 	%rd311, %rd309, %rd310;
	mov.b64 	%rd312, -1;
	st.global.u64 	[%rd311], %rd312;
$L__BB0_5:
	ret;

}


// ===== COMPILED SASS (sm_100) =====

	.target	sm_100

	.elftype	@"ET_EXEC"


//--------------------- .note.nv.tkinfo           --------------------------
	.section	.note.nv.tkinfo,"",@"SHT_NOTE"
	.sectionflags	@"SHF_NOTE_NV_TKINFO"
	.tkinfo
        /*0018*/ 	.word	0x00000002
        /*0030*/ 	.string	""
        /*0030*/ 	.string	"ptxas"
        /*0030*/ 	.string	"Cuda compilation tools, release 13.0, V13.0.88"
        /*0030*/ 	.string	"Build cuda_13.0.r13.0/compiler.36424714_0"
        /*0030*/ 	.string	"-arch sm_100 -m 64 "



//--------------------- .note.nv.cuinfo           --------------------------
	.section	.note.nv.cuinfo,"",@"SHT_NOTE"
	.sectionflags	@"SHF_NOTE_NV_CUINFO"
        /*0018*/ 	.short	0x0002
        /*001a*/ 	.short	0x0064
        /*001c*/ 	.short	0x0082
	.zero		2


//--------------------- .nv.info                  --------------------------
	.section	.nv.info,"",@"SHT_CUDA_INFO"
	.align	4


	//----- nvinfo : EIATTR_REGCOUNT
	.align		4
        /*0000*/ 	.byte	0x04, 0x2f
        /*0002*/ 	.short	(.L_1 - .L_0)
	.align		4
.L_0:
        /*0004*/ 	.word	index@(_Z11load_kernelPmmm)
        /*0008*/ 	.word	0x00000010


	//----- nvinfo : EIATTR_FRAME_SIZE
	.align		4
.L_1:
        /*000c*/ 	.byte	0x04, 0x11
        /*000e*/ 	.short	(.L_3 - .L_2)
	.align		4
.L_2:
        /*0010*/ 	.word	index@(_Z11load_kernelPmmm)
        /*0014*/ 	.word	0x00000000


	//----- nvinfo : EIATTR_MIN_STACK_SIZE
	.align		4
.L_3:
        /*0018*/ 	.byte	0x04, 0x12
        /*001a*/ 	.short	(.L_5 - .L_4)
	.align		4
.L_4:
        /*001c*/ 	.word	index@(_Z11load_kernelPmmm)
        /*0020*/ 	.word	0x00000000
.L_5:


//--------------------- .nv.compat                --------------------------
	.section	.nv.compat,"",@"SHT_CUDA_COMPAT_INFO"
	.align	4
        /*0000*/ 	.byte	0x02, 0x09, 0x00, 0x00, 0x02, 0x02, 0x01, 0x00, 0x02, 0x05, 0x05, 0x00, 0x03, 0x07, 0x01, 0x01
        /*0010*/ 	.byte	0x02, 0x03, 0x00, 0x00, 0x02, 0x06, 0x01, 0x00, 0x04, 0x0b, 0x08, 0x00, 0x09, 0x00, 0x00, 0x00
        /*0020*/ 	.byte	0x00, 0x00, 0x00, 0x00


//--------------------- .nv.info._Z11load_kernelPmmm --------------------------
	.section	.nv.info._Z11load_kernelPmmm,"",@"SHT_CUDA_INFO"
	.sectionflags	@""
	.align	4


	//----- nvinfo : EIATTR_CUDA_API_VERSION
	.align		4
        /*0000*/ 	.byte	0x04, 0x37
        /*0002*/ 	.short	(.L_7 - .L_6)
.L_6:
        /*0004*/ 	.word	0x00000082


	//----- nvinfo : EIATTR_KPARAM_INFO
	.align		4
.L_7:
        /*0008*/ 	.byte	0x04, 0x17
        /*000a*/ 	.short	(.L_9 - .L_8)
.L_8:
        /*000c*/ 	.word	0x00000000
        /*0010*/ 	.short	0x0002
        /*0012*/ 	.short	0x0010
        /*0014*/ 	.byte	0x00, 0xf0, 0x21, 0x00


	//----- nvinfo : EIATTR_KPARAM_INFO
	.align		4
.L_9:
        /*0018*/ 	.byte	0x04, 0x17
        /*001a*/ 	.short	(.L_11 - .L_10)
.L_10:
        /*001c*/ 	.word	0x00000000
        /*0020*/ 	.short	0x0001
        /*0022*/ 	.short	0x0008
        /*0024*/ 	.byte	0x00, 0xf0, 0x21, 0x00


	//----- nvinfo : EIATTR_KPARAM_INFO
	.align		4
.L_11:
        /*0028*/ 	.byte	0x04, 0x17
        /*002a*/ 	.short	(.L_13 - .L_12)
.L_12:
        /*002c*/ 	.word	0x00000000
        /*0030*/ 	.short	0x0000
        /*0032*/ 	.short	0x0000
        /*0034*/ 	.byte	0x00, 0xf5, 0x21, 0x00


	//----- nvinfo : EIATTR_SPARSE_MMA_MASK
	.align		4
.L_13:
        /*0038*/ 	.byte	0x03, 0x50
        /*003a*/ 	.short	0x0000


	//----- nvinfo : EIATTR_MAXREG_COUNT
	.align		4
        /*003c*/ 	.byte	0x03, 0x1b
        /*003e*/ 	.short	0x00ff


	//----- nvinfo : EIATTR_MERCURY_ISA_VERSION
	.align		4
        /*0040*/ 	.byte	0x03, 0x5f
        /*0042*/ 	.short	0x0101


	//----- nvinfo : EIATTR_VRC_CTA_INIT_COUNT
	.align		4
        /*0044*/ 	.byte	0x02, 0x4a
	.zero		1
	.zero		1


	//----- nvinfo : EIATTR_EXIT_INSTR_OFFSETS
	.align		4
        /*0048*/ 	.byte	0x04, 0x1c
        /*004a*/ 	.short	(.L_15 - .L_14)


	//   ....[0]....
.L_14:
        /*004c*/ 	.word	0x000000c0


	//   ....[1]....
        /*0050*/ 	.word	0x00001440


	//   ....[2]....
        /*0054*/ 	.word	0x000014a0


	//----- nvinfo : EIATTR_CBANK_PARAM_SIZE
	.align		4
.L_15:
        /*0058*/ 	.byte	0x03, 0x19
        /*005a*/ 	.short	0x0018


	//----- nvinfo : EIATTR_PARAM_CBANK
	.align		4
        /*005c*/ 	.byte	0x04, 0x0a
        /*005e*/ 	.short	(.L_17 - .L_16)
	.align		4
.L_16:
        /*0060*/ 	.word	index@(.nv.constant0._Z11load_kernelPmmm)
        /*0064*/ 	.short	0x0380
        /*0066*/ 	.short	0x0018


	//----- nvinfo : EIATTR_SW_WAR
	.align		4
.L_17:
        /*0068*/ 	.byte	0x04, 0x36
        /*006a*/ 	.short	(.L_19 - .L_18)
.L_18:
        /*006c*/ 	.word	0x00000008
.L_19:


//--------------------- .nv.callgraph             --------------------------
	.section	.nv.callgraph,"",@"SHT_CUDA_CALLGRAPH"
	.align	4
	.sectionentsize	8
	.align		4
        /*0000*/ 	.word	0x00000000
	.align		4
        /*0004*/ 	.word	0xffffffff
	.align		4
        /*0008*/ 	.word	0x00000000
	.align		4
        /*000c*/ 	.word	0xfffffffe
	.align		4
        /*0010*/ 	.word	0x00000000
	.align		4
        /*0014*/ 	.word	0xfffffffd
	.align		4
        /*0018*/ 	.word	0x00000000
	.align		4
        /*001c*/ 	.word	0xfffffffc


//--------------------- .text._Z11load_kernelPmmm --------------------------
	.section	.text._Z11load_kernelPmmm,"ax",@progbits
	.align	128
        .global         _Z11load_kernelPmmm
        .type           _Z11load_kernelPmmm,@function
        .size           _Z11load_kernelPmmm,(.L_x_2 - _Z11load_kernelPmmm)
        .other          _Z11load_kernelPmmm,@"STO_CUDA_ENTRY STV_DEFAULT"
_Z11load_kernelPmmm:
.text._Z11load_kernelPmmm:
[----:B------:R-:W-:Y:S01]  /*0000*/  LDC R1, c[0x0][0x37c] ;  /* 0x0000df00ff017b82 */ /* 0x000fe20000000800 */
[----:B------:R-:W0:Y:S07]  /*0010*/  S2R R3, SR_TID.X ;  /* 0x0000000000037919 */ /* 0x000e2e0000002100 */
[----:B------:R-:W0:Y:S01]  /*0020*/  S2UR UR4, SR_CTAID.X ;  /* 0x00000000000479c3 */ /* 0x000e220000002500 */
[----:B------:R-:W1:Y:S01]  /*0030*/  LDCU.64 UR6, c[0x0][0x390] ;  /* 0x00007200ff0677ac */ /* 0x000e620008000a00 */
[----:B------:R-:W2:Y:S06]  /*0040*/  LDCU.64 UR8, c[0x0][0x388] ;  /* 0x00007100ff0877ac */ /* 0x000eac0008000a00 */
[----:B------:R-:W0:Y:S01]  /*0050*/  LDC R0, c[0x0][0x360] ;  /* 0x0000d800ff007b82 */ /* 0x000e220000000800 */
[----:B-1----:R-:W-:-:S04]  /*0060*/  ISETP.NE.U32.AND P0, PT, RZ, UR6, PT ;  /* 0x00000006ff007c0c */ /* 0x002fc8000bf05070 */
[----:B------:R-:W-:Y:S01]  /*0070*/  ISETP.NE.AND.EX P0, PT, RZ, UR7, PT, P0 ;  /* 0x00000007ff007c0c */ /* 0x000fe2000bf05300 */
[----:B------:R-:W1:Y:S01]  /*0080*/  LDCU.64 UR6, c[0x0][0x390] ;  /* 0x00007200ff0677ac */ /* 0x000e620008000a00 */
[----:B0-----:R-:W-:-:S05]  /*0090*/  IMAD R0, R0, UR4, R3 ;  /* 0x0000000400007c24 */ /* 0x001fca000f8e0203 */
[----:B--2---:R-:W-:-:S04]  /*00a0*/  ISETP.GE.U32.AND P1, PT, R0, UR8, PT ;  /* 0x0000000800007c0c */ /* 0x004fc8000bf26070 */
[----:B------:R-:W-:-:S13]  /*00b0*/  ISETP.GE.U32.OR.EX P0, PT, RZ, UR9, !P0, P1 ;  /* 0x00000009ff007c0c */ /* 0x000fda000c706510 */
[----:B-1----:R-:W-:Y:S05]  /*00c0*/  @P0 EXIT ;  /* 0x000000000000094d */ /* 0x002fea0003800000 */
[----:B------:R-:W-:Y:S01]  /*00d0*/  IMAD.MOV.U32 R12, RZ, RZ, R0 ;  /* 0x000000ffff0c7224 */ /* 0x000fe200078e0000 */
[----:B------:R-:W0:Y:S01]  /*00e0*/  LDCU.64 UR4, c[0x0][0x358] ;  /* 0x00006b00ff0477ac */ /* 0x000e220008000a00 */
[----:B------:R-:W-:Y:S01]  /*00f0*/  IMAD.MOV.U32 R13, RZ, RZ, RZ ;  /* 0x000000ffff0d7224 */ /* 0x000fe200078e00ff */
[----:B------:R-:W1:Y:S06]  /*0100*/  LDCU.64 UR8, c[0x0][0x380] ;  /* 0x00007000ff0877ac */ /* 0x000e6c0008000a00 */
.L_x_0:
[----:B-1---5:R-:W-:-:S04]  /*0110*/  LEA R4, P0, R12, UR8, 0x3 ;  /* 0x000000080c047c11 */ /* 0x022fc8000f8018ff */
[----:B------:R-:W-:-:S05]  /*0120*/  LEA.HI.X R5, R12, UR9, R13, 0x3, P0 ;  /* 0x000000090c057c11 */ /* 0x000fca00080f1c0d */
[----:B0-----:R-:W2:Y:S02]  /*0130*/  LDG.E.64 R2, desc[UR4][R4.64] ;  /* 0x0000000404027981 */ /* 0x001ea4000c1e1b00 */
[----:B--2---:R-:W-:-:S04]  /*0140*/  LEA R6, P0, R2, UR8, 0x3 ;  /* 0x0000000802067c11 */ /* 0x004fc8000f8018ff */
[----:B------:R-:W-:-:S05]  /*0150*/  LEA.HI.X R7, R2, UR9, R3, 0x3, P0 ;  /* 0x0000000902077c11 */ /* 0x000fca00080f1c03 */
[----:B------:R-:W2:Y:S02]  /*0160*/  LDG.E.64 R2, desc[UR4][R6.64] ;  /* 0x0000000406027981 */ /* 0x000ea4000c1e1b00 */
        /* <DEDUP_REMOVED lines=290> */
[----:B------:R-:W2:Y:S01]  /*1390*/  LDG.E.64 R2, desc[UR4][R10.64] ;  /* 0x000000040a027981 */ /* 0x000ea2000c1e1b00 */
[----:B------:R-:W-:-:S04]  /*13a0*/  UIADD3 UR6, UP1, UPT, UR6, -0x1, URZ ;  /* 0xffffffff06067890 */ /* 0x000fc8000ff3e0ff */
[----:B------:R-:W-:Y:S02]  /*13b0*/  UISETP.NE.U32.AND UP0, UPT, UR6, URZ, UPT ;  /* 0x000000ff0600728c */ /* 0x000fe4000bf05070 */
[----:B------:R-:W-:Y:S01]  /*13c0*/  UIADD3.X UR7, UPT, UPT, UR7, -0x1, URZ, UP1, !UPT ;  /* 0xffffffff07077890 */ /* 0x000fe20008ffe4ff */
[----:B--2---:R-:W-:-:S04]  /*13d0*/  LEA R12, P0, R2, UR8, 0x3 ;  /* 0x00000008020c7c11 */ /* 0x004fc8000f8018ff */
[----:B------:R-:W-:-:S06]  /*13e0*/  LEA.HI.X R13, R2, UR9, R3, 0x3, P0 ;  /* 0x00000009020d7c11 */ /* 0x000fcc00080f1c03 */
[----:B------:R-:W5:Y:S01]  /*13f0*/  LDG.E.64 R12, desc[UR4][R12.64] ;  /* 0x000000040c0c7981 */ /* 0x000f62000c1e1b00 */
[----:B------:R-:W-:-:S09]  /*1400*/  UISETP.NE.AND.EX UP0, UPT, UR7, URZ, UPT, UP0 ;  /* 0x000000ff0700728c */ /* 0x000fd2000bf05300 */
[----:B------:R-:W-:Y:S05]  /*1410*/  BRA.U UP0, `(.L_x_0) ;  /* 0xffffffed003c7547 */ /* 0x000fea000b83ffff */
[----:B-----5:R-:W-:-:S04]  /*1420*/  ISETP.NE.U32.AND P0, PT, R12, -0x1, PT ;  /* 0xffffffff0c00780c */ /* 0x020fc80003f05070 */
[----:B------:R-:W-:-:S13]  /*1430*/  ISETP.NE.AND.EX P0, PT, R13, -0x1, PT, P0 ;  /* 0xffffffff0d00780c */ /* 0x000fda0003f05300 */
[----:B------:R-:W-:Y:S05]  /*1440*/  @P0 EXIT ;  /* 0x000000000000094d */ /* 0x000fea0003800000 */
[C---:B------:R-:W-:Y:S01]  /*1450*/  LEA R2, P0, R0.reuse, UR8, 0x3 ;  /* 0x0000000800027c11 */ /* 0x040fe2000f8018ff */
[----:B------:R-:W-:Y:S02]  /*1460*/  IMAD.MOV.U32 R4, RZ, RZ, -0x1 ;  /* 0xffffffffff047424 */ /* 0x000fe400078e00ff */
[----:B------:R-:W-:Y:S01]  /*1470*/  IMAD.MOV.U32 R5, RZ, RZ, -0x1 ;  /* 0xffffffffff057424 */ /* 0x000fe200078e00ff */
[----:B------:R-:W-:-:S05]  /*1480*/  LEA.HI.X R3, R0, UR9, RZ, 0x3, P0 ;  /* 0x0000000900037c11 */ /* 0x000fca00080f1cff */
[----:B------:R-:W-:Y:S01]  /*1490*/  STG.E.64 desc[UR4][R2.64], R4 ;  /* 0x0000000402007986 */ /* 0x000fe2000c101b04 */
[----:B------:R-:W-:Y:S05]  /*14a0*/  EXIT ;  /* 0x000000000000794d */ /* 0x000fea0003800000 */
.L_x_1:
[----:B------:R-:W-:-:S00]  /*14b0*/  BRA `(.L_x_1) ;  /* 0xfffffffc00fc7947 */ /* 0x000fc0000383ffff */
[----:B------:R-:W-:-:S00]  /*14c0*/  NOP ;  /* 0x0000000000007918 */ /* 0x000fc00000000000 */
        /* <DEDUP_REMOVED lines=11> */
.L_x_2:


//--------------------- .nv.shared.reserved.0     --------------------------
	.section	.nv.shared.reserved.0,"aw",@nobits
	.weak		__nv_reservedSMEM_offset_0_alias
	.size		__nv_reservedSMEM_offset_0_alias, 0, 64
	.other		__nv_reservedSMEM_offset_0_alias,@"STO_CUDA_RESERVED_SHARED STV_DEFAULT"
__nv_reservedSMEM_offset_0_alias:
	.zero		0
	.zero		64


//--------------------- .nv.constant0._Z11load_kernelPmmm --------------------------
	.section	.nv.constant0._Z11load_kernelPmmm,"a",@progbits
	.sectionflags	@""
	.align	4
.nv.constant0._Z11load_kernelPmmm:
	.zero		920


//--------------------- SYMBOLS --------------------------

	.type		.nv.reservedSmem.offset0,@object
	.size		.nv.reservedSmem.offset0,0x4
